//
// Generated by NVIDIA NVVM Compiler
//
// Compiler Build ID: CL-36424714
// Cuda compilation tools, release 13.0, V13.0.88
// Based on NVVM 20.0.0
//

.version 9.0
.target sm_100
.address_size 64

	// .globl	_Z7mat_addPfS_S_ii

.visible .entry _Z7mat_addPfS_S_ii(
	.param .u64 .ptr .align 1 _Z7mat_addPfS_S_ii_param_0,
	.param .u64 .ptr .align 1 _Z7mat_addPfS_S_ii_param_1,
	.param .u64 .ptr .align 1 _Z7mat_addPfS_S_ii_param_2,
	.param .u32 _Z7mat_addPfS_S_ii_param_3,
	.param .u32 _Z7mat_addPfS_S_ii_param_4
)
{
	.reg .pred 	%p<4>;
	.reg .b32 	%r<6>;
	.reg .b32 	%f<4>;
	.reg .b64 	%rd<11>;

	ld.param.u64 	%rd1, [_Z7mat_addPfS_S_ii_param_0];
	ld.param.u64 	%rd2, [_Z7mat_addPfS_S_ii_param_1];
	ld.param.u64 	%rd3, [_Z7mat_addPfS_S_ii_param_2];
	ld.param.u32 	%r2, [_Z7mat_addPfS_S_ii_param_3];
	ld.param.u32 	%r3, [_Z7mat_addPfS_S_ii_param_4];
	mov.u32 	%r4, %tid.x;
	mov.u32 	%r5, %tid.y;
	mad.lo.s32 	%r1, %r3, %r4, %r5;
	setp.ge.s32 	%p1, %r4, %r2;
	setp.ge.s32 	%p2, %r5, %r3;
	or.pred  	%p3, %p1, %p2;
	@%p3 bra 	$L__BB0_2;
	cvta.to.global.u64 	%rd4, %rd1;
	cvta.to.global.u64 	%rd5, %rd2;
	cvta.to.global.u64 	%rd6, %rd3;
	mul.wide.s32 	%rd7, %r1, 4;
	add.s64 	%rd8, %rd4, %rd7;
	ld.global.f32 	%f1, [%rd8];
	add.s64 	%rd9, %rd5, %rd7;
	ld.global.f32 	%f2, [%rd9];
	add.f32 	%f3, %f1, %f2;
	add.s64 	%rd10, %rd6, %rd7;
	st.global.f32 	[%rd10], %f3;
$L__BB0_2:
	ret;

}


// ===== COMPILED SASS (sm_100) =====

	.target	sm_100

	.elftype	@"ET_EXEC"


//--------------------- .note.nv.tkinfo           --------------------------
	.section	.note.nv.tkinfo,"",@"SHT_NOTE"
	.sectionflags	@"SHF_NOTE_NV_TKINFO"
	.tkinfo
        /*0018*/ 	.word	0x00000002
        /*0030*/ 	.string	""
        /*0030*/ 	.string	"ptxas"
        /*0030*/ 	.string	"Cuda compilation tools, release 13.0, V13.0.88"
        /*0030*/ 	.string	"Build cuda_13.0.r13.0/compiler.36424714_0"
        /*0030*/ 	.string	"-arch sm_100 -m 64 "



//--------------------- .note.nv.cuinfo           --------------------------
	.section	.note.nv.cuinfo,"",@"SHT_NOTE"
	.sectionflags	@"SHF_NOTE_NV_CUINFO"
        /*0018*/ 	.short	0x0002
        /*001a*/ 	.short	0x0064
        /*001c*/ 	.short	0x0082
	.zero		2


//--------------------- .nv.info                  --------------------------
	.section	.nv.info,"",@"SHT_CUDA_INFO"
	.align	4


	//----- nvinfo : EIATTR_REGCOUNT
	.align		4
        /*0000*/ 	.byte	0x04, 0x2f
        /*0002*/ 	.short	(.L_1 - .L_0)
	.align		4
.L_0:
        /*0004*/ 	.word	index@(_Z7mat_addPfS_S_ii)
        /*0008*/ 	.word	0x0000000c


	//----- nvinfo : EIATTR_FRAME_SIZE
	.align		4
.L_1:
        /*000c*/ 	.byte	0x04, 0x11
        /*000e*/ 	.short	(.L_3 - .L_2)
	.align		4
.L_2:
        /*0010*/ 	.word	index@(_Z7mat_addPfS_S_ii)
        /*0014*/ 	.word	0x00000000


	//----- nvinfo : EIATTR_MIN_STACK_SIZE
	.align		4
.L_3:
        /*0018*/ 	.byte	0x04, 0x12
        /*001a*/ 	.short	(.L_5 - .L_4)
	.align		4
.L_4:
        /*001c*/ 	.word	index@(_Z7mat_addPfS_S_ii)
        /*0020*/ 	.word	0x00000000
.L_5:


//--------------------- .nv.compat                --------------------------
	.section	.nv.compat,"",@"SHT_CUDA_COMPAT_INFO"
	.align	4
        /*0000*/ 	.byte	0x02, 0x09, 0x00, 0x00, 0x02, 0x02, 0x01, 0x00, 0x02, 0x05, 0x05, 0x00, 0x03, 0x07, 0x01, 0x01
        /*0010*/ 	.byte	0x02, 0x03, 0x00, 0x00, 0x02, 0x06, 0x01, 0x00, 0x04, 0x0b, 0x08, 0x00, 0x09, 0x00, 0x00, 0x00
        /*0020*/ 	.byte	0x00, 0x00, 0x00, 0x00


//--------------------- .nv.info._Z7mat_addPfS_S_ii --------------------------
	.section	.nv.info._Z7mat_addPfS_S_ii,"",@"SHT_CUDA_INFO"
	.sectionflags	@""
	.align	4


	//----- nvinfo : EIATTR_CUDA_API_VERSION
	.align		4
        /*0000*/ 	.byte	0x04, 0x37
        /*0002*/ 	.short	(.L_7 - .L_6)
.L_6:
        /*0004*/ 	.word	0x00000082


	//----- nvinfo : EIATTR_KPARAM_INFO
	.align		4
.L_7:
        /*0008*/ 	.byte	0x04, 0x17
        /*000a*/ 	.short	(.L_9 - .L_8)
.L_8:
        /*000c*/ 	.word	0x00000000
        /*0010*/ 	.short	0x0004
        /*0012*/ 	.short	0x001c
        /*0014*/ 	.byte	0x00, 0xf0, 0x11, 0x00


	//----- nvinfo : EIATTR_KPARAM_INFO
	.align		4
.L_9:
        /*0018*/ 	.byte	0x04, 0x17
        /*001a*/ 	.short	(.L_11 - .L_10)
.L_10:
        /*001c*/ 	.word	0x00000000
        /*0020*/ 	.short	0x0003
        /*0022*/ 	.short	0x0018
        /*0024*/ 	.byte	0x00, 0xf0, 0x11, 0x00


	//----- nvinfo : EIATTR_KPARAM_INFO
	.align		4
.L_11:
        /*0028*/ 	.byte	0x04, 0x17
        /*002a*/ 	.short	(.L_13 - .L_12)
.L_12:
        /*002c*/ 	.word	0x00000000
        /*0030*/ 	.short	0x0002
        /*0032*/ 	.short	0x0010
        /*0034*/ 	.byte	0x00, 0xf5, 0x21, 0x00


	//----- nvinfo : EIATTR_KPARAM_INFO
	.align		4
.L_13:
        /*0038*/ 	.byte	0x04, 0x17
        /*003a*/ 	.short	(.L_15 - .L_14)
.L_14:
        /*003c*/ 	.word	0x00000000
        /*0040*/ 	.short	0x0001
        /*0042*/ 	.short	0x0008
        /*0044*/ 	.byte	0x00, 0xf5, 0x21, 0x00


	//----- nvinfo : EIATTR_KPARAM_INFO
	.align		4
.L_15:
        /*0048*/ 	.byte	0x04, 0x17
        /*004a*/ 	.short	(.L_17 - .L_16)
.L_16:
        /*004c*/ 	.word	0x00000000
        /*0050*/ 	.short	0x0000
        /*0052*/ 	.short	0x0000
        /*0054*/ 	.byte	0x00, 0xf5, 0x21, 0x00


	//----- nvinfo : EIATTR_SPARSE_MMA_MASK
	.align		4
.L_17:
        /*0058*/ 	.byte	0x03, 0x50
        /*005a*/ 	.short	0x0000


	//----- nvinfo : EIATTR_MAXREG_COUNT
	.align		4
        /*005c*/ 	.byte	0x03, 0x1b
        /*005e*/ 	.short	0x00ff


	//----- nvinfo : EIATTR_MERCURY_ISA_VERSION
	.align		4
        /*0060*/ 	.byte	0x03, 0x5f
        /*0062*/ 	.short	0x0101


	//----- nvinfo : EIATTR_VRC_CTA_INIT_COUNT
	.align		4
        /*0064*/ 	.byte	0x02, 0x4a
	.zero		1
	.zero		1


	//----- nvinfo : EIATTR_EXIT_INSTR_OFFSETS
	.align		4
        /*0068*/ 	.byte	0x04, 0x1c
        /*006a*/ 	.short	(.L_19 - .L_18)


	//   ....[0]....
.L_18:
        /*006c*/ 	.word	0x00000070


	//   ....[1]....
        /*0070*/ 	.word	0x00000130


	//----- nvinfo : EIATTR_CBANK_PARAM_SIZE
	.align		4
.L_19:
        /*0074*/ 	.byte	0x03, 0x19
        /*0076*/ 	.short	0x0020


	//----- nvinfo : EIATTR_PARAM_CBANK
	.align		4
        /*0078*/ 	.byte	0x04, 0x0a
        /*007a*/ 	.short	(.L_21 - .L_20)
	.align		4
.L_20:
        /*007c*/ 	.word	index@(.nv.constant0._Z7mat_addPfS_S_ii)
        /*0080*/ 	.short	0x0380
        /*0082*/ 	.short	0x0020


	//----- nvinfo : EIATTR_SW_WAR
	.align		4
.L_21:
        /*0084*/ 	.byte	0x04, 0x36
        /*0086*/ 	.short	(.L_23 - .L_22)
.L_22:
        /*0088*/ 	.word	0x00000008
.L_23:


//--------------------- .nv.callgraph             --------------------------
	.section	.nv.callgraph,"",@"SHT_CUDA_CALLGRAPH"
	.align	4
	.sectionentsize	8
	.align		4
        /*0000*/ 	.word	0x00000000
	.align		4
        /*0004*/ 	.word	0xffffffff
	.align		4
        /*0008*/ 	.word	0x00000000
	.align		4
        /*000c*/ 	.word	0xfffffffe
	.align		4
        /*0010*/ 	.word	0x00000000
	.align		4
        /*0014*/ 	.word	0xfffffffd
	.align		4
        /*0018*/ 	.word	0x00000000
	.align		4
        /*001c*/ 	.word	0xfffffffc


//--------------------- .text._Z7mat_addPfS_S_ii  --------------------------
	.section	.text._Z7mat_addPfS_S_ii,"ax",@progbits
	.align	128
        .global         _Z7mat_addPfS_S_ii
        .type           _Z7mat_addPfS_S_ii,@function
        .size           _Z7mat_addPfS_S_ii,(.L_x_1 - _Z7mat_addPfS_S_ii)
        .other          _Z7mat_addPfS_S_ii,@"STO_CUDA_ENTRY STV_DEFAULT"
_Z7mat_addPfS_S_ii:
.text._Z7mat_addPfS_S_ii:
[----:B------:R-:W-:Y:S01]  /*0000*/  LDC R1, c[0x0][0x37c] ;  /* 0x0000df00ff017b82 */ /* 0x000fe20000000800 */
[----:B------:R-:W0:Y:S01]  /*0010*/  S2R R0, SR_TID.Y ;  /* 0x0000000000007919 */ /* 0x000e220000002200 */
[----:B------:R-:W0:Y:S01]  /*0020*/  LDCU.64 UR4, c[0x0][0x398] ;  /* 0x00007300ff0477ac */ /* 0x000e220008000a00 */
[----:B------:R-:W1:Y:S01]  /*0030*/  S2R R9, SR_TID.X ;  /* 0x0000000000097919 */ /* 0x000e620000002100 */
[----:B0-----:R-:W-:-:S04]  /*0040*/  ISETP.GE.AND P0, PT, R0, UR5, PT ;  /* 0x0000000500007c0c */ /* 0x001fc8000bf06270 */
[C---:B-1----:R-:W-:Y:S01]  /*0050*/  ISETP.GE.OR P0, PT, R9.reuse, UR4, P0 ;  /* 0x0000000409007c0c */ /* 0x042fe20008706670 */
[----:B------:R-:W-:-:S12]  /*0060*/  IMAD R9, R9, UR5, R0 ;  /* 0x0000000509097c24 */ /* 0x000fd8000f8e0200 */
[----:B------:R-:W-:Y:S05]  /*0070*/  @P0 EXIT ;  /* 0x000000000000094d */ /* 0x000fea0003800000 */
[----:B------:R-:W0:Y:S01]  /*0080*/  LDC.64 R2, c[0x0][0x380] ;  /* 0x0000e000ff027b82 */ /* 0x000e220000000a00 */
[----:B------:R-:W1:Y:S07]  /*0090*/  LDCU.64 UR4, c[0x0][0x358] ;  /* 0x00006b00ff0477ac */ /* 0x000e6e0008000a00 */
[----:B------:R-:W2:Y:S08]  /*00a0*/  LDC.64 R4, c[0x0][0x388] ;  /* 0x0000e200ff047b82 */ /* 0x000eb00000000a00 */
[----:B------:R-:W3:Y:S01]  /*00b0*/  LDC.64 R6, c[0x0][0x390] ;  /* 0x0000e400ff067b82 */ /* 0x000ee20000000a00 */
[----:B0-----:R-:W-:-:S06]  /*00c0*/  IMAD.WIDE R2, R9, 0x4, R2 ;  /* 0x0000000409027825 */ /* 0x001fcc00078e0202 */
[----:B-1----:R-:W4:Y:S01]  /*00d0*/  LDG.E R2, desc[UR4][R2.64] ;  /* 0x0000000402027981 */ /* 0x002f22000c1e1900 */
[----:B--2---:R-:W-:-:S06]  /*00e0*/  IMAD.WIDE R4, R9, 0x4, R4 ;  /* 0x0000000409047825 */ /* 0x004fcc00078e0204 */
[----:B------:R-:W4:Y:S01]  /*00f0*/  LDG.E R5, desc[UR4][R4.64] ;  /* 0x0000000404057981 */ /* 0x000f22000c1e1900 */
[----:B---3--:R-:W-:-:S04]  /*0100*/  IMAD.WIDE R6, R9, 0x4, R6 ;  /* 0x0000000409067825 */ /* 0x008fc800078e0206 */
[----:B----4-:R-:W-:-:S05]  /*0110*/  FADD R9, R2, R5 ;  /* 0x0000000502097221 */ /* 0x010fca0000000000 */
[----:B------:R-:W-:Y:S01]  /*0120*/  STG.E desc[UR4][R6.64], R9 ;  /* 0x0000000906007986 */ /* 0x000fe2000c101904 */
[----:B------:R-:W-:Y:S05]  /*0130*/  EXIT ;  /* 0x000000000000794d */ /* 0x000fea0003800000 */
.L_x_0:
[----:B------:R-:W-:-:S00]  /*0140*/  BRA `(.L_x_0) ;  /* 0xfffffffc00fc7947 */ /* 0x000fc0000383ffff */
[----:B------:R-:W-:-:S00]  /*0150*/  NOP ;  /* 0x0000000000007918 */ /* 0x000fc00000000000 */
        /* <DEDUP_REMOVED lines=10> */
.L_x_1:


//--------------------- .nv.shared.reserved.0     --------------------------
	.section	.nv.shared.reserved.0,"aw",@nobits
	.weak		__nv_reservedSMEM_offset_0_alias
	.size		__nv_reservedSMEM_offset_0_alias, 0, 64
	.other		__nv_reservedSMEM_offset_0_alias,@"STO_CUDA_RESERVED_SHARED STV_DEFAULT"
__nv_reservedSMEM_offset_0_alias:
	.zero		0
	.zero		64


//--------------------- .nv.constant0._Z7mat_addPfS_S_ii --------------------------
	.section	.nv.constant0._Z7mat_addPfS_S_ii,"a",@progbits
	.sectionflags	@""
	.align	4
.nv.constant0._Z7mat_addPfS_S_ii:
	.zero		928


//--------------------- SYMBOLS --------------------------

	.type		.nv.reservedSmem.offset0,@object
	.size		.nv.reservedSmem.offset0,0x4
